//
// Generated by NVIDIA NVVM Compiler
//
// Compiler Build ID: CL-36424714
// Cuda compilation tools, release 13.0, V13.0.88
// Based on NVVM 20.0.0
//

.version 9.0
.target sm_100
.address_size 64

	// .globl	GrayscaleKernel

.visible .entry GrayscaleKernel(
	.param .u64 .ptr .align 1 GrayscaleKernel_param_0,
	.param .u32 GrayscaleKernel_param_1,
	.param .u32 GrayscaleKernel_param_2
)
{
	.reg .pred 	%p<2>;
	.reg .b16 	%rs<5>;
	.reg .b32 	%r<10>;
	.reg .b32 	%f<10>;
	.reg .b64 	%rd<5>;

	ld.param.u64 	%rd1, [GrayscaleKernel_param_0];
	ld.param.u32 	%r3, [GrayscaleKernel_param_1];
	ld.param.u32 	%r2, [GrayscaleKernel_param_2];
	mov.u32 	%r4, %ctaid.x;
	mov.u32 	%r5, %ntid.x;
	mov.u32 	%r6, %tid.x;
	mad.lo.s32 	%r7, %r4, %r5, %r6;
	mul.lo.s32 	%r1, %r7, 3;
	add.s32 	%r8, %r1, 2;
	setp.ge.s32 	%p1, %r8, %r3;
	@%p1 bra 	$L__BB0_2;
	cvta.to.global.u64 	%rd2, %rd1;
	cvt.s64.s32 	%rd3, %r1;
	add.s64 	%rd4, %rd2, %rd3;
	ld.global.u8 	%rs1, [%rd4];
	ld.global.u8 	%rs2, [%rd4+1];
	ld.global.u8 	%rs3, [%rd4+2];
	cvt.rn.f32.u16 	%f1, %rs1;
	cvt.rn.f32.u16 	%f2, %rs2;
	mul.f32 	%f3, %f2, 0f3F1645A2;
	fma.rn.f32 	%f4, %f1, 0f3E991687, %f3;
	cvt.rn.f32.u16 	%f5, %rs3;
	fma.rn.f32 	%f6, %f5, 0f3DE978D5, %f4;
	cvt.rn.f32.s32 	%f7, %r2;
	div.rn.f32 	%f8, %f7, 0f437F0000;
	mul.f32 	%f9, %f8, %f6;
	cvt.rzi.u32.f32 	%r9, %f9;
	cvt.u16.u32 	%rs4, %r9;
	st.global.u8 	[%rd4], %rs4;
	st.global.u8 	[%rd4+1], %rs4;
	st.global.u8 	[%rd4+2], %rs4;
$L__BB0_2:
	ret;

}


// ===== COMPILED SASS (sm_100) =====

	.target	sm_100

	.elftype	@"ET_EXEC"


//--------------------- .note.nv.tkinfo           --------------------------
	.section	.note.nv.tkinfo,"",@"SHT_NOTE"
	.sectionflags	@"SHF_NOTE_NV_TKINFO"
	.tkinfo
        /*0018*/ 	.word	0x00000002
        /*0030*/ 	.string	""
        /*0030*/ 	.string	"ptxas"
        /*0030*/ 	.string	"Cuda compilation tools, release 13.0, V13.0.88"
        /*0030*/ 	.string	"Build cuda_13.0.r13.0/compiler.36424714_0"
        /*0030*/ 	.string	"-arch sm_100 -m 64 "



//--------------------- .note.nv.cuinfo           --------------------------
	.section	.note.nv.cuinfo,"",@"SHT_NOTE"
	.sectionflags	@"SHF_NOTE_NV_CUINFO"
        /*0018*/ 	.short	0x0002
        /*001a*/ 	.short	0x0064
        /*001c*/ 	.short	0x0082
	.zero		2


//--------------------- .nv.info                  --------------------------
	.section	.nv.info,"",@"SHT_CUDA_INFO"
	.align	4


	//----- nvinfo : EIATTR_REGCOUNT
	.align		4
        /*0000*/ 	.byte	0x04, 0x2f
        /*0002*/ 	.short	(.L_1 - .L_0)
	.align		4
.L_0:
        /*0004*/ 	.word	index@(GrayscaleKernel)
        /*0008*/ 	.word	0x0000000f


	//----- nvinfo : EIATTR_FRAME_SIZE
	.align		4
.L_1:
        /*000c*/ 	.byte	0x04, 0x11
        /*000e*/ 	.short	(.L_3 - .L_2)
	.align		4
.L_2:
        /*0010*/ 	.word	index@($__internal_0_$__cuda_sm3x_div_rn_noftz_f32_slowpath)
        /*0014*/ 	.word	0x00000000


	//----- nvinfo : EIATTR_FRAME_SIZE
	.align		4
.L_3:
        /*0018*/ 	.byte	0x04, 0x11
        /*001a*/ 	.short	(.L_5 - .L_4)
	.align		4
.L_4:
        /*001c*/ 	.word	index@(GrayscaleKernel)
        /*0020*/ 	.word	0x00000000


	//----- nvinfo : EIATTR_MIN_STACK_SIZE
	.align		4
.L_5:
        /*0024*/ 	.byte	0x04, 0x12
        /*0026*/ 	.short	(.L_7 - .L_6)
	.align		4
.L_6:
        /*0028*/ 	.word	index@(GrayscaleKernel)
        /*002c*/ 	.word	0x00000000
.L_7:


//--------------------- .nv.compat                --------------------------
	.section	.nv.compat,"",@"SHT_CUDA_COMPAT_INFO"
	.align	4
        /*0000*/ 	.byte	0x02, 0x09, 0x00, 0x00, 0x02, 0x02, 0x01, 0x00, 0x02, 0x05, 0x05, 0x00, 0x03, 0x07, 0x01, 0x01
        /*0010*/ 	.byte	0x02, 0x03, 0x00, 0x00, 0x02, 0x06, 0x01, 0x00, 0x04, 0x0b, 0x08, 0x00, 0x01, 0x00, 0x00, 0x00
        /*0020*/ 	.byte	0x00, 0x00, 0x00, 0x00


//--------------------- .nv.info.GrayscaleKernel  --------------------------
	.section	.nv.info.GrayscaleKernel,"",@"SHT_CUDA_INFO"
	.sectionflags	@""
	.align	4


	//----- nvinfo : EIATTR_CUDA_API_VERSION
	.align		4
        /*0000*/ 	.byte	0x04, 0x37
        /*0002*/ 	.short	(.L_9 - .L_8)
.L_8:
        /*0004*/ 	.word	0x00000082


	//----- nvinfo : EIATTR_KPARAM_INFO
	.align		4
.L_9:
        /*0008*/ 	.byte	0x04, 0x17
        /*000a*/ 	.short	(.L_11 - .L_10)
.L_10:
        /*000c*/ 	.word	0x00000000
        /*0010*/ 	.short	0x0002
        /*0012*/ 	.short	0x000c
        /*0014*/ 	.byte	0x00, 0xf0, 0x11, 0x00


	//----- nvinfo : EIATTR_KPARAM_INFO
	.align		4
.L_11:
        /*0018*/ 	.byte	0x04, 0x17
        /*001a*/ 	.short	(.L_13 - .L_12)
.L_12:
        /*001c*/ 	.word	0x00000000
        /*0020*/ 	.short	0x0001
        /*0022*/ 	.short	0x0008
        /*0024*/ 	.byte	0x00, 0xf0, 0x11, 0x00


	//----- nvinfo : EIATTR_KPARAM_INFO
	.align		4
.L_13:
        /*0028*/ 	.byte	0x04, 0x17
        /*002a*/ 	.short	(.L_15 - .L_14)
.L_14:
        /*002c*/ 	.word	0x00000000
        /*0030*/ 	.short	0x0000
        /*0032*/ 	.short	0x0000
        /*0034*/ 	.byte	0x00, 0xf5, 0x21, 0x00


	//----- nvinfo : EIATTR_SPARSE_MMA_MASK
	.align		4
.L_15:
        /*0038*/ 	.byte	0x03, 0x50
        /*003a*/ 	.short	0x0000


	//----- nvinfo : EIATTR_MAXREG_COUNT
	.align		4
        /*003c*/ 	.byte	0x03, 0x1b
        /*003e*/ 	.short	0x00ff


	//----- nvinfo : EIATTR_MERCURY_ISA_VERSION
	.align		4
        /*0040*/ 	.byte	0x03, 0x5f
        /*0042*/ 	.short	0x0101


	//----- nvinfo : EIATTR_VRC_CTA_INIT_COUNT
	.align		4
        /*0044*/ 	.byte	0x02, 0x4a
	.zero		1
	.zero		1


	//----- nvinfo : EIATTR_EXIT_INSTR_OFFSETS
	.align		4
        /*0048*/ 	.byte	0x04, 0x1c
        /*004a*/ 	.short	(.L_17 - .L_16)


	//   ....[0]....
.L_16:
        /*004c*/ 	.word	0x00000090


	//   ....[1]....
        /*0050*/ 	.word	0x000002a0


	//----- nvinfo : EIATTR_CRS_STACK_SIZE
	.align		4
.L_17:
        /*0054*/ 	.byte	0x04, 0x1e
        /*0056*/ 	.short	(.L_19 - .L_18)
.L_18:
        /*0058*/ 	.word	0x00000000


	//----- nvinfo : EIATTR_CBANK_PARAM_SIZE
	.align		4
.L_19:
        /*005c*/ 	.byte	0x03, 0x19
        /*005e*/ 	.short	0x0010


	//----- nvinfo : EIATTR_PARAM_CBANK
	.align		4
        /*0060*/ 	.byte	0x04, 0x0a
        /*0062*/ 	.short	(.L_21 - .L_20)
	.align		4
.L_20:
        /*0064*/ 	.word	index@(.nv.constant0.GrayscaleKernel)
        /*0068*/ 	.short	0x0380
        /*006a*/ 	.short	0x0010


	//----- nvinfo : EIATTR_SW_WAR
	.align		4
.L_21:
        /*006c*/ 	.byte	0x04, 0x36
        /*006e*/ 	.short	(.L_23 - .L_22)
.L_22:
        /*0070*/ 	.word	0x00000008
.L_23:


//--------------------- .nv.callgraph             --------------------------
	.section	.nv.callgraph,"",@"SHT_CUDA_CALLGRAPH"
	.align	4
	.sectionentsize	8
	.align		4
        /*0000*/ 	.word	0x00000000
	.align		4
        /*0004*/ 	.word	0xffffffff
	.align		4
        /*0008*/ 	.word	0x00000000
	.align		4
        /*000c*/ 	.word	0xfffffffe
	.align		4
        /*0010*/ 	.word	0x00000000
	.align		4
        /*0014*/ 	.word	0xfffffffd
	.align		4
        /*0018*/ 	.word	0x00000000
	.align		4
        /*001c*/ 	.word	0xfffffffc


//--------------------- .text.GrayscaleKernel     --------------------------
	.section	.text.GrayscaleKernel,"ax",@progbits
	.align	128
        .global         GrayscaleKernel
        .type           GrayscaleKernel,@function
        .size           GrayscaleKernel,(.L_x_10 - GrayscaleKernel)
        .other          GrayscaleKernel,@"STO_CUDA_ENTRY STV_DEFAULT"
GrayscaleKernel:
.text.GrayscaleKernel:
[----:B------:R-:W-:Y:S01]  /*0000*/  LDC R1, c[0x0][0x37c] ;  /* 0x0000df00ff017b82 */ /* 0x000fe20000000800 */
[----:B------:R-:W0:Y:S07]  /*0010*/  S2R R3, SR_TID.X ;  /* 0x0000000000037919 */ /* 0x000e2e0000002100 */
[----:B------:R-:W0:Y:S01]  /*0020*/  S2UR UR4, SR_CTAID.X ;  /* 0x00000000000479c3 */ /* 0x000e220000002500 */
[----:B------:R-:W1:Y:S07]  /*0030*/  LDCU UR5, c[0x0][0x388] ;  /* 0x00007100ff0577ac */ /* 0x000e6e0008000800 */
[----:B------:R-:W0:Y:S02]  /*0040*/  LDC R0, c[0x0][0x360] ;  /* 0x0000d800ff007b82 */ /* 0x000e240000000800 */
[----:B0-----:R-:W-:-:S04]  /*0050*/  IMAD R0, R0, UR4, R3 ;  /* 0x0000000400007c24 */ /* 0x001fc8000f8e0203 */
[----:B------:R-:W-:-:S04]  /*0060*/  IMAD R0, R0, 0x3, RZ ;  /* 0x0000000300007824 */ /* 0x000fc800078e02ff */
[----:B------:R-:W-:-:S05]  /*0070*/  VIADD R2, R0, 0x2 ;  /* 0x0000000200027836 */ /* 0x000fca0000000000 */
[----:B-1----:R-:W-:-:S13]  /*0080*/  ISETP.GE.AND P0, PT, R2, UR5, PT ;  /* 0x0000000502007c0c */ /* 0x002fda000bf06270 */
[----:B------:R-:W-:Y:S05]  /*0090*/  @P0 EXIT ;  /* 0x000000000000094d */ /* 0x000fea0003800000 */
[----:B------:R-:W0:Y:S01]  /*00a0*/  LDCU.64 UR4, c[0x0][0x380] ;  /* 0x00007000ff0477ac */ /* 0x000e220008000a00 */
[----:B------:R-:W1:Y:S01]  /*00b0*/  LDCU.64 UR6, c[0x0][0x358] ;  /* 0x00006b00ff0677ac */ /* 0x000e620008000a00 */
[C---:B0-----:R-:W-:Y:S01]  /*00c0*/  IADD3 R2, P0, PT, R0.reuse, UR4, RZ ;  /* 0x0000000400027c10 */ /* 0x041fe2000ff1e0ff */
[----:B------:R-:W0:Y:S03]  /*00d0*/  LDCU UR4, c[0x0][0x38c] ;  /* 0x00007180ff0477ac */ /* 0x000e260008000800 */
[----:B------:R-:W-:-:S05]  /*00e0*/  LEA.HI.X.SX32 R3, R0, UR5, 0x1, P0 ;  /* 0x0000000500037c11 */ /* 0x000fca00080f0eff */
[----:B-1----:R-:W2:Y:S04]  /*00f0*/  LDG.E.U8 R5, desc[UR6][R2.64+0x1] ;  /* 0x0000010602057981 */ /* 0x002ea8000c1e1100 */
[----:B------:R-:W3:Y:S04]  /*0100*/  LDG.E.U8 R4, desc[UR6][R2.64] ;  /* 0x0000000602047981 */ /* 0x000ee8000c1e1100 */
[----:B------:R-:W4:Y:S01]  /*0110*/  LDG.E.U8 R6, desc[UR6][R2.64+0x2] ;  /* 0x0000020602067981 */ /* 0x000f22000c1e1100 */
[----:B------:R-:W-:Y:S01]  /*0120*/  IMAD.MOV.U32 R8, RZ, RZ, 0x3b808081 ;  /* 0x3b808081ff087424 */ /* 0x000fe200078e00ff */
[----:B0-----:R-:W-:Y:S01]  /*0130*/  I2FP.F32.S32 R0, UR4 ;  /* 0x0000000400007c45 */ /* 0x001fe20008201400 */
[----:B------:R-:W-:-:S03]  /*0140*/  IMAD.MOV.U32 R7, RZ, RZ, 0x437f0000 ;  /* 0x437f0000ff077424 */ /* 0x000fc600078e00ff */
[----:B------:R-:W0:Y:S01]  /*0150*/  FCHK P0, R0, 255 ;  /* 0x437f000000007902 */ /* 0x000e220000000000 */
[----:B------:R-:W-:-:S04]  /*0160*/  FFMA R7, R8, -R7, 1 ;  /* 0x3f80000008077423 */ /* 0x000fc80000000807 */
[----:B------:R-:W-:-:S04]  /*0170*/  FFMA R9, R7, R8, 0.0039215688593685626984 ;  /* 0x3b80808107097423 */ /* 0x000fc80000000008 */
[----:B------:R-:W-:-:S04]  /*0180*/  FFMA R8, R0, R9, RZ ;  /* 0x0000000900087223 */ /* 0x000fc800000000ff */
[----:B------:R-:W-:-:S04]  /*0190*/  FFMA R10, R8, -255, R0 ;  /* 0xc37f0000080a7823 */ /* 0x000fc80000000000 */
[----:B------:R-:W-:Y:S01]  /*01a0*/  FFMA R9, R9, R10, R8 ;  /* 0x0000000a09097223 */ /* 0x000fe20000000008 */
[----:B--2---:R-:W-:Y:S02]  /*01b0*/  I2FP.F32.U32 R5, R5 ;  /* 0x0000000500057245 */ /* 0x004fe40000201000 */
[----:B---3--:R-:W-:-:S03]  /*01c0*/  I2FP.F32.U32 R4, R4 ;  /* 0x0000000400047245 */ /* 0x008fc60000201000 */
[----:B------:R-:W-:Y:S01]  /*01d0*/  FMUL R5, R5, 0.58700001239776611328 ;  /* 0x3f1645a205057820 */ /* 0x000fe20000400000 */
[----:B----4-:R-:W-:-:S03]  /*01e0*/  I2FP.F32.U32 R7, R6 ;  /* 0x0000000600077245 */ /* 0x010fc60000201000 */
[----:B------:R-:W-:-:S04]  /*01f0*/  FFMA R4, R4, 0.29899999499320983887, R5 ;  /* 0x3e99168704047823 */ /* 0x000fc80000000005 */
[----:B------:R-:W-:Y:S01]  /*0200*/  FFMA R4, R7, 0.11400000005960464478, R4 ;  /* 0x3de978d507047823 */ /* 0x000fe20000000004 */
[----:B0-----:R-:W-:Y:S06]  /*0210*/  @!P0 BRA `(.L_x_0) ;  /* 0x00000000000c8947 */ /* 0x001fec0003800000 */
[----:B------:R-:W-:-:S07]  /*0220*/  MOV R6, 0x240 ;  /* 0x0000024000067802 */ /* 0x000fce0000000f00 */
[----:B------:R-:W-:Y:S05]  /*0230*/  CALL.REL.NOINC `($__internal_0_$__cuda_sm3x_div_rn_noftz_f32_slowpath) ;  /* 0x00000000001c7944 */ /* 0x000fea0003c00000 */
[----:B------:R-:W-:-:S07]  /*0240*/  IMAD.MOV.U32 R9, RZ, RZ, R0 ;  /* 0x000000ffff097224 */ /* 0x000fce00078e0000 */
.L_x_0:
[----:B------:R-:W-:-:S04]  /*0250*/  FMUL R4, R4, R9 ;  /* 0x0000000904047220 */ /* 0x000fc80000400000 */
[----:B------:R-:W0:Y:S02]  /*0260*/  F2I.U32.TRUNC.NTZ R5, R4 ;  /* 0x0000000400057305 */ /* 0x000e24000020f000 */
[----:B0-----:R-:W-:Y:S04]  /*0270*/  STG.E.U8 desc[UR6][R2.64], R5 ;  /* 0x0000000502007986 */ /* 0x001fe8000c101106 */
[----:B------:R-:W-:Y:S04]  /*0280*/  STG.E.U8 desc[UR6][R2.64+0x1], R5 ;  /* 0x0000010502007986 */ /* 0x000fe8000c101106 */
[----:B------:R-:W-:Y:S01]  /*0290*/  STG.E.U8 desc[UR6][R2.64+0x2], R5 ;  /* 0x0000020502007986 */ /* 0x000fe2000c101106 */
[----:B------:R-:W-:Y:S05]  /*02a0*/  EXIT ;  /* 0x000000000000794d */ /* 0x000fea0003800000 */
        .weak           $__internal_0_$__cuda_sm3x_div_rn_noftz_f32_slowpath
        .type           $__internal_0_$__cuda_sm3x_div_rn_noftz_f32_slowpath,@function
        .size           $__internal_0_$__cuda_sm3x_div_rn_noftz_f32_slowpath,(.L_x_10 - $__internal_0_$__cuda_sm3x_div_rn_noftz_f32_slowpath)
$__internal_0_$__cuda_sm3x_div_rn_noftz_f32_slowpath:
[--C-:B------:R-:W-:Y:S01]  /*02b0*/  SHF.R.U32.HI R5, RZ, 0x17, R0.reuse ;  /* 0x00000017ff057819 */ /* 0x100fe20000011600 */
[----:B------:R-:W-:-:S03]  /*02c0*/  IMAD.MOV.U32 R7, RZ, RZ, R0 ;  /* 0x000000ffff077224 */ /* 0x000fc600078e0000 */
[----:B------:R-:W-:-:S05]  /*02d0*/  LOP3.LUT R5, R5, 0xff, RZ, 0xc0, !PT ;  /* 0x000000ff05057812 */ /* 0x000fca00078ec0ff */
[----:B------:R-:W-:-:S05]  /*02e0*/  VIADD R9, R5, 0xffffffff ;  /* 0xffffffff05097836 */ /* 0x000fca0000000000 */
[----:B------:R-:W-:-:S13]  /*02f0*/  ISETP.GT.U32.OR P0, PT, R9, 0xfd, !PT ;  /* 0x000000fd0900780c */ /* 0x000fda0007f04470 */
[----:B------:R-:W-:Y:S01]  /*0300*/  @!P0 IMAD.MOV.U32 R8, RZ, RZ, RZ ;  /* 0x000000ffff088224 */ /* 0x000fe200078e00ff */
[----:B------:R-:W-:Y:S06]  /*0310*/  @!P0 BRA `(.L_x_1) ;  /* 0x00000000003c8947 */ /* 0x000fec0003800000 */
[----:B------:R-:W-:-:S13]  /*0320*/  FSETP.GTU.FTZ.AND P0, PT, |R0|, +INF , PT ;  /* 0x7f8000000000780b */ /* 0x000fda0003f1c200 */
[----:B------:R-:W-:Y:S05]  /*0330*/  @P0 BRA `(.L_x_2) ;  /* 0x0000000400280947 */ /* 0x000fea0003800000 */
[----:B------:R-:W-:-:S05]  /*0340*/  IMAD.MOV.U32 R8, RZ, RZ, 0x437f0000 ;  /* 0x437f0000ff087424 */ /* 0x000fca00078e00ff */
[----:B------:R-:W-:-:S13]  /*0350*/  LOP3.LUT P0, RZ, R8, 0x7fffffff, R7, 0xc8, !PT ;  /* 0x7fffffff08ff7812 */ /* 0x000fda000780c807 */
[----:B------:R-:W-:Y:S05]  /*0360*/  @!P0 BRA `(.L_x_3) ;  /* 0x0000000400148947 */ /* 0x000fea0003800000 */
[----:B------:R-:W-:-:S13]  /*0370*/  LOP3.LUT P0, RZ, R7, 0x7fffffff, RZ, 0xc0, !PT ;  /* 0x7fffffff07ff7812 */ /* 0x000fda000780c0ff */
[----:B------:R-:W-:Y:S05]  /*0380*/  @!P0 BRA `(.L_x_4) ;  /* 0x0000000400048947 */ /* 0x000fea0003800000 */
[----:B------:R-:W-:Y:S02]  /*0390*/  FSETP.NEU.FTZ.AND P0, PT, |R0|, +INF , PT ;  /* 0x7f8000000000780b */ /* 0x000fe40003f1d200 */
[----:B------:R-:W-:-:S04]  /*03a0*/  LOP3.LUT P1, RZ, R8, 0x7fffffff, RZ, 0xc0, !PT ;  /* 0x7fffffff08ff7812 */ /* 0x000fc8000782c0ff */
[----:B------:R-:W-:-:S13]  /*03b0*/  PLOP3.LUT P0, PT, P0, P1, PT, 0x2f, 0xf2 ;  /* 0x0000000000f2781c */ /* 0x000fda0000702577 */
[----:B------:R-:W-:Y:S05]  /*03c0*/  @P0 BRA `(.L_x_5) ;  /* 0x0000000000e80947 */ /* 0x000fea0003800000 */
[----:B------:R-:W-:-:S13]  /*03d0*/  ISETP.GE.AND P0, PT, R9, RZ, PT ;  /* 0x000000ff0900720c */ /* 0x000fda0003f06270 */
[----:B------:R-:W-:Y:S02]  /*03e0*/  @P0 IMAD.MOV.U32 R8, RZ, RZ, RZ ;  /* 0x000000ffff080224 */ /* 0x000fe400078e00ff */
[----:B------:R-:W-:Y:S01]  /*03f0*/  @!P0 FFMA R7, R0, 1.84467440737095516160e+19, RZ ;  /* 0x5f80000000078823 */ /* 0x000fe200000000ff */
[----:B------:R-:W-:-:S07]  /*0400*/  @!P0 IMAD.MOV.U32 R8, RZ, RZ, -0x40 ;  /* 0xffffffc0ff088424 */ /* 0x000fce00078e00ff */
.L_x_1:
[----:B------:R-:W-:Y:S01]  /*0410*/  UMOV UR4, 0x437f0000 ;  /* 0x437f000000047882 */ /* 0x000fe20000000000 */
[----:B------:R-:W-:Y:S01]  /*0420*/  VIADD R5, R5, 0xffffff81 ;  /* 0xffffff8105057836 */ /* 0x000fe20000000000 */
[----:B------:R-:W-:-:S03]  /*0430*/  UIADD3 UR4, UPT, UPT, UR4, -0x3800000, URZ ;  /* 0xfc80000004047890 */ /* 0x000fc6000fffe0ff */
[----:B------:R-:W-:Y:S01]  /*0440*/  IMAD R0, R5, -0x800000, R7 ;  /* 0xff80000005007824 */ /* 0x000fe200078e0207 */
[----:B------:R-:W-:Y:S02]  /*0450*/  IADD3 R8, PT, PT, R8, -0x7, R5 ;  /* 0xfffffff908087810 */ /* 0x000fe40007ffe005 */
[----:B------:R-:W-:-:S03]  /*0460*/  FADD.FTZ R11, -RZ, -UR4 ;  /* 0x80000004ff0b7e21 */ /* 0x000fc60008010100 */
[----:B------:R-:W0:Y:S02]  /*0470*/  MUFU.RCP R9, UR4 ;  /* 0x0000000400097d08 */ /* 0x000e240008001000 */
[----:B0-----:R-:W-:-:S04]  /*0480*/  FFMA R10, R9, R11, 1 ;  /* 0x3f800000090a7423 */ /* 0x001fc8000000000b */
[----:B------:R-:W-:-:S04]  /*0490*/  FFMA R9, R9, R10, R9 ;  /* 0x0000000a09097223 */ /* 0x000fc80000000009 */
[----:B------:R-:W-:-:S04]  /*04a0*/  FFMA R10, R0, R9, RZ ;  /* 0x00000009000a7223 */ /* 0x000fc800000000ff */
[----:B------:R-:W-:-:S04]  /*04b0*/  FFMA R7, R11, R10, R0 ;  /* 0x0000000a0b077223 */ /* 0x000fc80000000000 */
[----:B------:R-:W-:-:S04]  /*04c0*/  FFMA R10, R9, R7, R10 ;  /* 0x00000007090a7223 */ /* 0x000fc8000000000a */
[----:B------:R-:W-:-:S04]  /*04d0*/  FFMA R11, R11, R10, R0 ;  /* 0x0000000a0b0b7223 */ /* 0x000fc80000000000 */
[----:B------:R-:W-:-:S05]  /*04e0*/  FFMA R0, R9, R11, R10 ;  /* 0x0000000b09007223 */ /* 0x000fca000000000a */
[----:B------:R-:W-:-:S04]  /*04f0*/  SHF.R.U32.HI R7, RZ, 0x17, R0 ;  /* 0x00000017ff077819 */ /* 0x000fc80000011600 */
[----:B------:R-:W-:-:S05]  /*0500*/  LOP3.LUT R7, R7, 0xff, RZ, 0xc0, !PT ;  /* 0x000000ff07077812 */ /* 0x000fca00078ec0ff */
[----:B------:R-:W-:-:S04]  /*0510*/  IMAD.IADD R12, R7, 0x1, R8 ;  /* 0x00000001070c7824 */ /* 0x000fc800078e0208 */
[----:B------:R-:W-:-:S05]  /*0520*/  VIADD R5, R12, 0xffffffff ;  /* 0xffffffff0c057836 */ /* 0x000fca0000000000 */
[----:B------:R-:W-:-:S13]  /*0530*/  ISETP.GE.U32.AND P0, PT, R5, 0xfe, PT ;  /* 0x000000fe0500780c */ /* 0x000fda0003f06070 */
[----:B------:R-:W-:Y:S05]  /*0540*/  @!P0 BRA `(.L_x_6) ;  /* 0x0000000000808947 */ /* 0x000fea0003800000 */
[----:B------:R-:W-:-:S13]  /*0550*/  ISETP.GT.AND P0, PT, R12, 0xfe, PT ;  /* 0x000000fe0c00780c */ /* 0x000fda0003f04270 */
[----:B------:R-:W-:Y:S05]  /*0560*/  @P0 BRA `(.L_x_7) ;  /* 0x00000000006c0947 */ /* 0x000fea0003800000 */
[----:B------:R-:W-:-:S13]  /*0570*/  ISETP.GE.AND P0, PT, R12, 0x1, PT ;  /* 0x000000010c00780c */ /* 0x000fda0003f06270 */
[----:B------:R-:W-:Y:S05]  /*0580*/  @P0 BRA `(.L_x_8) ;  /* 0x0000000000980947 */ /* 0x000fea0003800000 */
[----:B------:R-:W-:Y:S02]  /*0590*/  ISETP.GE.AND P0, PT, R12, -0x18, PT ;  /* 0xffffffe80c00780c */ /* 0x000fe40003f06270 */
[----:B------:R-:W-:-:S11]  /*05a0*/  LOP3.LUT R0, R0, 0x80000000, RZ, 0xc0, !PT ;  /* 0x8000000000007812 */ /* 0x000fd600078ec0ff */
[----:B------:R-:W-:Y:S05]  /*05b0*/  @!P0 BRA `(.L_x_8) ;  /* 0x00000000008c8947 */ /* 0x000fea0003800000 */
[CCC-:B------:R-:W-:Y:S01]  /*05c0*/  FFMA.RZ R5, R9.reuse, R11.reuse, R10.reuse ;  /* 0x0000000b09057223 */ /* 0x1c0fe2000000c00a */
[-CC-:B------:R-:W-:Y:S01]  /*05d0*/  FFMA.RM R8, R9, R11.reuse, R10.reuse ;  /* 0x0000000b09087223 */ /* 0x180fe2000000400a */
[C---:B------:R-:W-:Y:S02]  /*05e0*/  ISETP.NE.AND P2, PT, R12.reuse, RZ, PT ;  /* 0x000000ff0c00720c */ /* 0x040fe40003f45270 */
[C---:B------:R-:W-:Y:S02]  /*05f0*/  ISETP.NE.AND P1, PT, R12.reuse, RZ, PT ;  /* 0x000000ff0c00720c */ /* 0x040fe40003f25270 */
[----:B------:R-:W-:Y:S01]  /*0600*/  LOP3.LUT R7, R5, 0x7fffff, RZ, 0xc0, !PT ;  /* 0x007fffff05077812 */ /* 0x000fe200078ec0ff */
[----:B------:R-:W-:Y:S01]  /*0610*/  FFMA.RP R5, R9, R11, R10 ;  /* 0x0000000b09057223 */ /* 0x000fe2000000800a */
[----:B------:R-:W-:Y:S02]  /*0620*/  VIADD R10, R12, 0x20 ;  /* 0x000000200c0a7836 */ /* 0x000fe40000000000 */
[----:B------:R-:W-:Y:S01]  /*0630*/  LOP3.LUT R7, R7, 0x800000, RZ, 0xfc, !PT ;  /* 0x0080000007077812 */ /* 0x000fe200078efcff */
[----:B------:R-:W-:Y:S01]  /*0640*/  IMAD.MOV R9, RZ, RZ, -R12 ;  /* 0x000000ffff097224 */ /* 0x000fe200078e0a0c */
[----:B------:R-:W-:-:S02]  /*0650*/  FSETP.NEU.FTZ.AND P0, PT, R5, R8, PT ;  /* 0x000000080500720b */ /* 0x000fc40003f1d000 */
[----:B------:R-:W-:Y:S02]  /*0660*/  SHF.L.U32 R10, R7, R10, RZ ;  /* 0x0000000a070a7219 */ /* 0x000fe400000006ff */
[----:B------:R-:W-:Y:S02]  /*0670*/  SEL R8, R9, RZ, P2 ;  /* 0x000000ff09087207 */ /* 0x000fe40001000000 */
[----:B------:R-:W-:Y:S02]  /*0680*/  ISETP.NE.AND P1, PT, R10, RZ, P1 ;  /* 0x000000ff0a00720c */ /* 0x000fe40000f25270 */
[----:B------:R-:W-:Y:S02]  /*0690*/  SHF.R.U32.HI R8, RZ, R8, R7 ;  /* 0x00000008ff087219 */ /* 0x000fe40000011607 */
[----:B------:R-:W-:Y:S02]  /*06a0*/  PLOP3.LUT P0, PT, P0, P1, PT, 0xf8, 0x8f ;  /* 0x00000000008f781c */ /* 0x000fe40000703f70 */
[----:B------:R-:W-:-:S02]  /*06b0*/  SHF.R.U32.HI R10, RZ, 0x1, R8 ;  /* 0x00000001ff0a7819 */ /* 0x000fc40000011608 */
[----:B------:R-:W-:-:S04]  /*06c0*/  SEL R5, RZ, 0x1, !P0 ;  /* 0x00000001ff057807 */ /* 0x000fc80004000000 */
[----:B------:R-:W-:-:S04]  /*06d0*/  LOP3.LUT R5, R5, 0x1, R10, 0xf8, !PT ;  /* 0x0000000105057812 */ /* 0x000fc800078ef80a */
[----:B------:R-:W-:-:S05]  /*06e0*/  LOP3.LUT R5, R5, R8, RZ, 0xc0, !PT ;  /* 0x0000000805057212 */ /* 0x000fca00078ec0ff */
[----:B------:R-:W-:-:S05]  /*06f0*/  IMAD.IADD R5, R10, 0x1, R5 ;  /* 0x000000010a057824 */ /* 0x000fca00078e0205 */
[----:B------:R-:W-:Y:S01]  /*0700*/  LOP3.LUT R0, R5, R0, RZ, 0xfc, !PT ;  /* 0x0000000005007212 */ /* 0x000fe200078efcff */
[----:B------:R-:W-:Y:S06]  /*0710*/  BRA `(.L_x_8) ;  /* 0x0000000000347947 */ /* 0x000fec0003800000 */
.L_x_7:
[----:B------:R-:W-:-:S04]  /*0720*/  LOP3.LUT R0, R0, 0x80000000, RZ, 0xc0, !PT ;  /* 0x8000000000007812 */ /* 0x000fc800078ec0ff */
[----:B------:R-:W-:Y:S01]  /*0730*/  LOP3.LUT R0, R0, 0x7f800000, RZ, 0xfc, !PT ;  /* 0x7f80000000007812 */ /* 0x000fe200078efcff */
[----:B------:R-:W-:Y:S06]  /*0740*/  BRA `(.L_x_8) ;  /* 0x0000000000287947 */ /* 0x000fec0003800000 */
.L_x_6:
[----:B------:R-:W-:Y:S01]  /*0750*/  IMAD R0, R8, 0x800000, R0 ;  /* 0x0080000008007824 */ /* 0x000fe200078e0200 */
[----:B------:R-:W-:Y:S06]  /*0760*/  BRA `(.L_x_8) ;  /* 0x0000000000207947 */ /* 0x000fec0003800000 */
.L_x_5:
[----:B------:R-:W-:-:S04]  /*0770*/  LOP3.LUT R0, R8, 0x80000000, R7, 0x48, !PT ;  /* 0x8000000008007812 */ /* 0x000fc800078e4807 */
[----:B------:R-:W-:Y:S01]  /*0780*/  LOP3.LUT R0, R0, 0x7f800000, RZ, 0xfc, !PT ;  /* 0x7f80000000007812 */ /* 0x000fe200078efcff */
[----:B------:R-:W-:Y:S06]  /*0790*/  BRA `(.L_x_8) ;  /* 0x0000000000147947 */ /* 0x000fec0003800000 */
.L_x_4:
[----:B------:R-:W-:Y:S01]  /*07a0*/  LOP3.LUT R0, R8, 0x80000000, R7, 0x48, !PT ;  /* 0x8000000008007812 */ /* 0x000fe200078e4807 */
[----:B------:R-:W-:Y:S06]  /*07b0*/  BRA `(.L_x_8) ;  /* 0x00000000000c7947 */ /* 0x000fec0003800000 */
.L_x_3:
[----:B------:R-:W0:Y:S01]  /*07c0*/  MUFU.RSQ R0, -QNAN ;  /* 0xffc0000000007908 */ /* 0x000e220000001400 */
[----:B------:R-:W-:Y:S05]  /*07d0*/  BRA `(.L_x_8) ;  /* 0x0000000000047947 */ /* 0x000fea0003800000 */
.L_x_2:
[----:B------:R-:W-:-:S07]  /*07e0*/  FADD.FTZ R0, R0, 255 ;  /* 0x437f000000007421 */ /* 0x000fce0000010000 */
.L_x_8:
[----:B------:R-:W-:-:S04]  /*07f0*/  IMAD.MOV.U32 R7, RZ, RZ, 0x0 ;  /* 0x00000000ff077424 */ /* 0x000fc800078e00ff */
[----:B0-----:R-:W-:Y:S05]  /*0800*/  RET.REL.NODEC R6 `(GrayscaleKernel) ;  /* 0xfffffff406fc7950 */ /* 0x001fea0003c3ffff */
.L_x_9:
[----:B------:R-:W-:-:S00]  /*0810*/  BRA `(.L_x_9) ;  /* 0xfffffffc00fc7947 */ /* 0x000fc0000383ffff */
[----:B------:R-:W-:-:S00]  /*0820*/  NOP ;  /* 0x0000000000007918 */ /* 0x000fc00000000000 */
        /* <DEDUP_REMOVED lines=13> */
.L_x_10:


//--------------------- .nv.shared.reserved.0     --------------------------
	.section	.nv.shared.reserved.0,"aw",@nobits
	.weak		__nv_reservedSMEM_offset_0_alias
	.size		__nv_reservedSMEM_offset_0_alias, 0, 64
	.other		__nv_reservedSMEM_offset_0_alias,@"STO_CUDA_RESERVED_SHARED STV_DEFAULT"
__nv_reservedSMEM_offset_0_alias:
	.zero		0
	.zero		64


//--------------------- .nv.constant0.GrayscaleKernel --------------------------
	.section	.nv.constant0.GrayscaleKernel,"a",@progbits
	.sectionflags	@""
	.align	4
.nv.constant0.GrayscaleKernel:
	.zero		912


//--------------------- SYMBOLS --------------------------

	.type		.nv.reservedSmem.offset0,@object
	.size		.nv.reservedSmem.offset0,0x4
